//
// Generated by NVIDIA NVVM Compiler
//
// Compiler Build ID: CL-36424714
// Cuda compilation tools, release 13.0, V13.0.88
// Based on NVVM 20.0.0
//

.version 9.0
.target sm_100
.address_size 64

	// .globl	_Z13process_layerPiS_iii

.visible .entry _Z13process_layerPiS_iii(
	.param .u64 .ptr .align 1 _Z13process_layerPiS_iii_param_0,
	.param .u64 .ptr .align 1 _Z13process_layerPiS_iii_param_1,
	.param .u32 _Z13process_layerPiS_iii_param_2,
	.param .u32 _Z13process_layerPiS_iii_param_3,
	.param .u32 _Z13process_layerPiS_iii_param_4
)
{
	.reg .pred 	%p<39>;
	.reg .b32 	%r<63>;
	.reg .b64 	%rd<32>;

	ld.param.u64 	%rd13, [_Z13process_layerPiS_iii_param_0];
	ld.param.u64 	%rd14, [_Z13process_layerPiS_iii_param_1];
	ld.param.u32 	%r34, [_Z13process_layerPiS_iii_param_2];
	ld.param.u32 	%r35, [_Z13process_layerPiS_iii_param_3];
	ld.param.u32 	%r36, [_Z13process_layerPiS_iii_param_4];
	cvta.to.global.u64 	%rd1, %rd14;
	cvta.to.global.u64 	%rd2, %rd13;
	mov.u32 	%r37, %ctaid.x;
	mov.u32 	%r38, %ntid.x;
	mov.u32 	%r39, %tid.x;
	mad.lo.s32 	%r40, %r37, %r38, %r39;
	mul.lo.s32 	%r51, %r36, %r40;
	setp.ge.s32 	%p13, %r51, %r35;
	@%p13 bra 	$L__BB0_28;
	setp.lt.s32 	%p14, %r36, 1;
	@%p14 bra 	$L__BB0_28;
	shr.s32 	%r2, %r34, 1;
	sub.s32 	%r3, 1000000, %r2;
	setp.lt.s32 	%p1, %r2, 1;
	add.s32 	%r41, %r51, %r36;
	min.s32 	%r4, %r41, %r35;
$L__BB0_3:
	mul.lo.s32 	%r62, %r51, %r34;
	add.s32 	%r7, %r62, %r34;
	setp.gt.s32 	%p15, %r7, 1000000;
	@%p15 bra 	$L__BB0_14;
	add.s32 	%r46, %r62, %r7;
	add.s32 	%r47, %r46, -1;
	shr.s32 	%r8, %r47, 1;
	add.s32 	%r56, %r8, 1;
	setp.le.s32 	%p36, %r62, %r8;
	setp.lt.s32 	%p35, %r56, %r7;
	or.pred  	%p27, %p36, %p35;
	not.pred 	%p28, %p27;
	@%p28 bra 	$L__BB0_27;
	mov.u32 	%r55, %r62;
$L__BB0_6:
	and.pred  	%p29, %p36, %p35;
	not.pred 	%p30, %p29;
	@%p30 bra 	$L__BB0_10;
	mul.wide.s32 	%rd26, %r55, 4;
	add.s64 	%rd30, %rd2, %rd26;
	ld.global.u32 	%r48, [%rd30];
	mul.wide.s32 	%rd27, %r56, 4;
	add.s64 	%rd4, %rd2, %rd27;
	ld.global.u32 	%r49, [%rd4];
	setp.ge.s32 	%p32, %r48, %r49;
	@%p32 bra 	$L__BB0_9;
	add.s32 	%r55, %r55, 1;
	bra.uni 	$L__BB0_13;
$L__BB0_9:
	add.s32 	%r56, %r56, 1;
	mov.u64 	%rd30, %rd4;
	bra.uni 	$L__BB0_13;
$L__BB0_10:
	setp.gt.s32 	%p31, %r55, %r8;
	@%p31 bra 	$L__BB0_12;
	add.s32 	%r15, %r55, 1;
	mul.wide.s32 	%rd24, %r55, 4;
	add.s64 	%rd30, %rd2, %rd24;
	mov.u32 	%r55, %r15;
	bra.uni 	$L__BB0_13;
$L__BB0_12:
	add.s32 	%r16, %r56, 1;
	mul.wide.s32 	%rd25, %r56, 4;
	add.s64 	%rd30, %rd2, %rd25;
	mov.u32 	%r56, %r16;
$L__BB0_13:
	ld.global.u32 	%r50, [%rd30];
	mul.wide.s32 	%rd28, %r62, 4;
	add.s64 	%rd29, %rd1, %rd28;
	st.global.u32 	[%rd29], %r50;
	add.s32 	%r62, %r62, 1;
	setp.le.s32 	%p36, %r55, %r8;
	setp.lt.s32 	%p35, %r56, %r7;
	or.pred  	%p33, %p36, %p35;
	@%p33 bra 	$L__BB0_6;
	bra.uni 	$L__BB0_27;
$L__BB0_14:
	setp.lt.s32 	%p16, %r62, %r3;
	@%p16 bra 	$L__BB0_17;
	setp.gt.s32 	%p17, %r62, 999999;
	@%p17 bra 	$L__BB0_27;
$L__BB0_16:
	mul.wide.s32 	%rd15, %r62, 4;
	add.s64 	%rd16, %rd1, %rd15;
	add.s64 	%rd17, %rd2, %rd15;
	ld.global.u32 	%r42, [%rd17];
	st.global.u32 	[%rd16], %r42;
	add.s32 	%r32, %r62, 1;
	setp.lt.s32 	%p18, %r62, 999999;
	mov.u32 	%r62, %r32;
	@%p18 bra 	$L__BB0_16;
	bra.uni 	$L__BB0_27;
$L__BB0_17:
	setp.lt.s32 	%p19, %r2, 1;
	add.s32 	%r20, %r62, %r2;
	setp.gt.s32 	%p37, %r20, 999999;
	and.pred  	%p21, %p19, %p37;
	@%p21 bra 	$L__BB0_27;
	mov.pred 	%p38, %p1;
	mov.u32 	%r61, %r20;
	mov.u32 	%r60, %r62;
$L__BB0_19:
	or.pred  	%p22, %p38, %p37;
	@%p22 bra 	$L__BB0_23;
	mul.wide.s32 	%rd18, %r60, 4;
	add.s64 	%rd31, %rd2, %rd18;
	ld.global.u32 	%r43, [%rd31];
	mul.wide.s32 	%rd19, %r61, 4;
	add.s64 	%rd9, %rd2, %rd19;
	ld.global.u32 	%r44, [%rd9];
	setp.ge.s32 	%p23, %r43, %r44;
	@%p23 bra 	$L__BB0_22;
	add.s32 	%r60, %r60, 1;
	bra.uni 	$L__BB0_26;
$L__BB0_22:
	add.s32 	%r61, %r61, 1;
	mov.u64 	%rd31, %rd9;
	bra.uni 	$L__BB0_26;
$L__BB0_23:
	setp.ge.s32 	%p24, %r60, %r20;
	@%p24 bra 	$L__BB0_25;
	add.s32 	%r26, %r60, 1;
	mul.wide.s32 	%rd21, %r60, 4;
	add.s64 	%rd31, %rd2, %rd21;
	mov.u32 	%r60, %r26;
	bra.uni 	$L__BB0_26;
$L__BB0_25:
	add.s32 	%r27, %r61, 1;
	mul.wide.s32 	%rd20, %r61, 4;
	add.s64 	%rd31, %rd2, %rd20;
	mov.u32 	%r61, %r27;
$L__BB0_26:
	ld.global.u32 	%r45, [%rd31];
	mul.wide.s32 	%rd22, %r62, 4;
	add.s64 	%rd23, %rd1, %rd22;
	st.global.u32 	[%rd23], %r45;
	add.s32 	%r62, %r62, 1;
	setp.ge.s32 	%p38, %r60, %r20;
	setp.gt.s32 	%p37, %r61, 999999;
	and.pred  	%p25, %p38, %p37;
	@%p25 bra 	$L__BB0_27;
	bra.uni 	$L__BB0_19;
$L__BB0_27:
	add.s32 	%r51, %r51, 1;
	setp.lt.s32 	%p34, %r51, %r4;
	@%p34 bra 	$L__BB0_3;
$L__BB0_28:
	ret;

}
	// .globl	_Z18process_last_layerPiS_i
.visible .entry _Z18process_last_layerPiS_i(
	.param .u64 .ptr .align 1 _Z18process_last_layerPiS_i_param_0,
	.param .u64 .ptr .align 1 _Z18process_last_layerPiS_i_param_1,
	.param .u32 _Z18process_last_layerPiS_i_param_2
)
{
	.reg .pred 	%p<14>;
	.reg .b32 	%r<23>;
	.reg .b64 	%rd<21>;

	ld.param.u64 	%rd3, [_Z18process_last_layerPiS_i_param_0];
	ld.param.u64 	%rd4, [_Z18process_last_layerPiS_i_param_1];
	ld.param.u32 	%r15, [_Z18process_last_layerPiS_i_param_2];
	cvta.to.global.u64 	%rd1, %rd4;
	cvta.to.global.u64 	%rd2, %rd3;
	shr.s32 	%r1, %r15, 1;
	setp.gt.s32 	%p12, %r1, 999999;
	setp.lt.s32 	%p13, %r1, 1;
	mov.b32 	%r18, 0;
	mov.u32 	%r22, %r1;
	mov.u32 	%r21, %r18;
$L__BB1_1:
	or.pred  	%p7, %p13, %p12;
	@%p7 bra 	$L__BB1_5;
	mul.wide.s32 	%rd5, %r21, 4;
	add.s64 	%rd6, %rd2, %rd5;
	ld.global.u32 	%r5, [%rd6];
	mul.wide.s32 	%rd7, %r22, 4;
	add.s64 	%rd8, %rd2, %rd7;
	ld.global.u32 	%r6, [%rd8];
	setp.ge.s32 	%p8, %r5, %r6;
	@%p8 bra 	$L__BB1_4;
	add.s32 	%r21, %r21, 1;
	mul.wide.u32 	%rd11, %r18, 4;
	add.s64 	%rd12, %rd1, %rd11;
	st.global.u32 	[%rd12], %r5;
	bra.uni 	$L__BB1_8;
$L__BB1_4:
	add.s32 	%r22, %r22, 1;
	mul.wide.u32 	%rd9, %r18, 4;
	add.s64 	%rd10, %rd1, %rd9;
	st.global.u32 	[%rd10], %r6;
	bra.uni 	$L__BB1_8;
$L__BB1_5:
	setp.ge.s32 	%p9, %r21, %r1;
	@%p9 bra 	$L__BB1_7;
	add.s32 	%r9, %r21, 1;
	mul.wide.s32 	%rd17, %r21, 4;
	add.s64 	%rd18, %rd2, %rd17;
	ld.global.u32 	%r17, [%rd18];
	mul.wide.u32 	%rd19, %r18, 4;
	add.s64 	%rd20, %rd1, %rd19;
	st.global.u32 	[%rd20], %r17;
	mov.u32 	%r21, %r9;
	bra.uni 	$L__BB1_8;
$L__BB1_7:
	add.s32 	%r10, %r22, 1;
	mul.wide.s32 	%rd13, %r22, 4;
	add.s64 	%rd14, %rd2, %rd13;
	ld.global.u32 	%r16, [%rd14];
	mul.wide.u32 	%rd15, %r18, 4;
	add.s64 	%rd16, %rd1, %rd15;
	st.global.u32 	[%rd16], %r16;
	mov.u32 	%r22, %r10;
$L__BB1_8:
	add.s32 	%r18, %r18, 1;
	setp.ge.s32 	%p13, %r21, %r1;
	setp.gt.s32 	%p12, %r22, 999999;
	and.pred  	%p10, %p13, %p12;
	not.pred 	%p11, %p10;
	@%p11 bra 	$L__BB1_1;
	ret;

}


// ===== COMPILED SASS (sm_100) =====

	.target	sm_100

	.elftype	@"ET_EXEC"


//--------------------- .note.nv.tkinfo           --------------------------
	.section	.note.nv.tkinfo,"",@"SHT_NOTE"
	.sectionflags	@"SHF_NOTE_NV_TKINFO"
	.tkinfo
        /*0018*/ 	.word	0x00000002
        /*0030*/ 	.string	""
        /*0030*/ 	.string	"ptxas"
        /*0030*/ 	.string	"Cuda compilation tools, release 13.0, V13.0.88"
        /*0030*/ 	.string	"Build cuda_13.0.r13.0/compiler.36424714_0"
        /*0030*/ 	.string	"-arch sm_100 -m 64 "



//--------------------- .note.nv.cuinfo           --------------------------
	.section	.note.nv.cuinfo,"",@"SHT_NOTE"
	.sectionflags	@"SHF_NOTE_NV_CUINFO"
        /*0018*/ 	.short	0x0002
        /*001a*/ 	.short	0x0064
        /*001c*/ 	.short	0x0082
	.zero		2


//--------------------- .nv.info                  --------------------------
	.section	.nv.info,"",@"SHT_CUDA_INFO"
	.align	4


	//----- nvinfo : EIATTR_REGCOUNT
	.align		4
        /*0000*/ 	.byte	0x04, 0x2f
        /*0002*/ 	.short	(.L_1 - .L_0)
	.align		4
.L_0:
        /*0004*/ 	.word	index@(_Z13process_layerPiS_iii)
        /*0008*/ 	.word	0x00000018


	//----- nvinfo : EIATTR_FRAME_SIZE
	.align		4
.L_1:
        /*000c*/ 	.byte	0x04, 0x11
        /*000e*/ 	.short	(.L_3 - .L_2)
	.align		4
.L_2:
        /*0010*/ 	.word	index@(_Z13process_layerPiS_iii)
        /*0014*/ 	.word	0x00000000


	//----- nvinfo : EIATTR_REGCOUNT
	.align		4
.L_3:
        /*0018*/ 	.byte	0x04, 0x2f
        /*001a*/ 	.short	(.L_5 - .L_4)
	.align		4
.L_4:
        /*001c*/ 	.word	index@(_Z18process_last_layerPiS_i)
        /*0020*/ 	.word	0x00000018


	//----- nvinfo : EIATTR_FRAME_SIZE
	.align		4
.L_5:
        /*0024*/ 	.byte	0x04, 0x11
        /*0026*/ 	.short	(.L_7 - .L_6)
	.align		4
.L_6:
        /*0028*/ 	.word	index@(_Z18process_last_layerPiS_i)
        /*002c*/ 	.word	0x00000000


	//----- nvinfo : EIATTR_MIN_STACK_SIZE
	.align		4
.L_7:
        /*0030*/ 	.byte	0x04, 0x12
        /*0032*/ 	.short	(.L_9 - .L_8)
	.align		4
.L_8:
        /*0034*/ 	.word	index@(_Z18process_last_layerPiS_i)
        /*0038*/ 	.word	0x00000000


	//----- nvinfo : EIATTR_MIN_STACK_SIZE
	.align		4
.L_9:
        /*003c*/ 	.byte	0x04, 0x12
        /*003e*/ 	.short	(.L_11 - .L_10)
	.align		4
.L_10:
        /*0040*/ 	.word	index@(_Z13process_layerPiS_iii)
        /*0044*/ 	.word	0x00000000
.L_11:


//--------------------- .nv.compat                --------------------------
	.section	.nv.compat,"",@"SHT_CUDA_COMPAT_INFO"
	.align	4
        /*0000*/ 	.byte	0x02, 0x09, 0x00, 0x00, 0x02, 0x02, 0x01, 0x00, 0x02, 0x05, 0x05, 0x00, 0x03, 0x07, 0x01, 0x01
        /*0010*/ 	.byte	0x02, 0x03, 0x00, 0x00, 0x02, 0x06, 0x01, 0x00, 0x04, 0x0b, 0x08, 0x00, 0x09, 0x00, 0x00, 0x00
        /*0020*/ 	.byte	0x00, 0x00, 0x00, 0x00


//--------------------- .nv.info._Z18process_last_layerPiS_i --------------------------
	.section	.nv.info._Z18process_last_layerPiS_i,"",@"SHT_CUDA_INFO"
	.sectionflags	@""
	.align	4


	//----- nvinfo : EIATTR_CUDA_API_VERSION
	.align		4
        /*0000*/ 	.byte	0x04, 0x37
        /*0002*/ 	.short	(.L_13 - .L_12)
.L_12:
        /*0004*/ 	.word	0x00000082


	//----- nvinfo : EIATTR_KPARAM_INFO
	.align		4
.L_13:
        /*0008*/ 	.byte	0x04, 0x17
        /*000a*/ 	.short	(.L_15 - .L_14)
.L_14:
        /*000c*/ 	.word	0x00000000
        /*0010*/ 	.short	0x0002
        /*0012*/ 	.short	0x0010
        /*0014*/ 	.byte	0x00, 0xf0, 0x11, 0x00


	//----- nvinfo : EIATTR_KPARAM_INFO
	.align		4
.L_15:
        /*0018*/ 	.byte	0x04, 0x17
        /*001a*/ 	.short	(.L_17 - .L_16)
.L_16:
        /*001c*/ 	.word	0x00000000
        /*0020*/ 	.short	0x0001
        /*0022*/ 	.short	0x0008
        /*0024*/ 	.byte	0x00, 0xf5, 0x21, 0x00


	//----- nvinfo : EIATTR_KPARAM_INFO
	.align		4
.L_17:
        /*0028*/ 	.byte	0x04, 0x17
        /*002a*/ 	.short	(.L_19 - .L_18)
.L_18:
        /*002c*/ 	.word	0x00000000
        /*0030*/ 	.short	0x0000
        /*0032*/ 	.short	0x0000
        /*0034*/ 	.byte	0x00, 0xf5, 0x21, 0x00


	//----- nvinfo : EIATTR_SPARSE_MMA_MASK
	.align		4
.L_19:
        /*0038*/ 	.byte	0x03, 0x50
        /*003a*/ 	.short	0x0000


	//----- nvinfo : EIATTR_MAXREG_COUNT
	.align		4
        /*003c*/ 	.byte	0x03, 0x1b
        /*003e*/ 	.short	0x00ff


	//----- nvinfo : EIATTR_MERCURY_ISA_VERSION
	.align		4
        /*0040*/ 	.byte	0x03, 0x5f
        /*0042*/ 	.short	0x0101


	//----- nvinfo : EIATTR_VRC_CTA_INIT_COUNT
	.align		4
        /*0044*/ 	.byte	0x02, 0x4a
	.zero		1
	.zero		1


	//----- nvinfo : EIATTR_EXIT_INSTR_OFFSETS
	.align		4
        /*0048*/ 	.byte	0x04, 0x1c
        /*004a*/ 	.short	(.L_21 - .L_20)


	//   ....[0]....
.L_20:
        /*004c*/ 	.word	0x000002d0


	//----- nvinfo : EIATTR_CBANK_PARAM_SIZE
	.align		4
.L_21:
        /*0050*/ 	.byte	0x03, 0x19
        /*0052*/ 	.short	0x0014


	//----- nvinfo : EIATTR_PARAM_CBANK
	.align		4
        /*0054*/ 	.byte	0x04, 0x0a
        /*0056*/ 	.short	(.L_23 - .L_22)
	.align		4
.L_22:
        /*0058*/ 	.word	index@(.nv.constant0._Z18process_last_layerPiS_i)
        /*005c*/ 	.short	0x0380
        /*005e*/ 	.short	0x0014


	//----- nvinfo : EIATTR_SW_WAR
	.align		4
.L_23:
        /*0060*/ 	.byte	0x04, 0x36
        /*0062*/ 	.short	(.L_25 - .L_24)
.L_24:
        /*0064*/ 	.word	0x00000008
.L_25:


//--------------------- .nv.info._Z13process_layerPiS_iii --------------------------
	.section	.nv.info._Z13process_layerPiS_iii,"",@"SHT_CUDA_INFO"
	.sectionflags	@""
	.align	4


	//----- nvinfo : EIATTR_CUDA_API_VERSION
	.align		4
        /*0000*/ 	.byte	0x04, 0x37
        /*0002*/ 	.short	(.L_27 - .L_26)
.L_26:
        /*0004*/ 	.word	0x00000082


	//----- nvinfo : EIATTR_KPARAM_INFO
	.align		4
.L_27:
        /*0008*/ 	.byte	0x04, 0x17
        /*000a*/ 	.short	(.L_29 - .L_28)
.L_28:
        /*000c*/ 	.word	0x00000000
        /*0010*/ 	.short	0x0004
        /*0012*/ 	.short	0x0018
        /*0014*/ 	.byte	0x00, 0xf0, 0x11, 0x00


	//----- nvinfo : EIATTR_KPARAM_INFO
	.align		4
.L_29:
        /*0018*/ 	.byte	0x04, 0x17
        /*001a*/ 	.short	(.L_31 - .L_30)
.L_30:
        /*001c*/ 	.word	0x00000000
        /*0020*/ 	.short	0x0003
        /*0022*/ 	.short	0x0014
        /*0024*/ 	.byte	0x00, 0xf0, 0x11, 0x00


	//----- nvinfo : EIATTR_KPARAM_INFO
	.align		4
.L_31:
        /*0028*/ 	.byte	0x04, 0x17
        /*002a*/ 	.short	(.L_33 - .L_32)
.L_32:
        /*002c*/ 	.word	0x00000000
        /*0030*/ 	.short	0x0002
        /*0032*/ 	.short	0x0010
        /*0034*/ 	.byte	0x00, 0xf0, 0x11, 0x00


	//----- nvinfo : EIATTR_KPARAM_INFO
	.align		4
.L_33:
        /*0038*/ 	.byte	0x04, 0x17
        /*003a*/ 	.short	(.L_35 - .L_34)
.L_34:
        /*003c*/ 	.word	0x00000000
        /*0040*/ 	.short	0x0001
        /*0042*/ 	.short	0x0008
        /*0044*/ 	.byte	0x00, 0xf5, 0x21, 0x00


	//----- nvinfo : EIATTR_KPARAM_INFO
	.align		4
.L_35:
        /*0048*/ 	.byte	0x04, 0x17
        /*004a*/ 	.short	(.L_37 - .L_36)
.L_36:
        /*004c*/ 	.word	0x00000000
        /*0050*/ 	.short	0x0000
        /*0052*/ 	.short	0x0000
        /*0054*/ 	.byte	0x00, 0xf5, 0x21, 0x00


	//----- nvinfo : EIATTR_SPARSE_MMA_MASK
	.align		4
.L_37:
        /*0058*/ 	.byte	0x03, 0x50
        /*005a*/ 	.short	0x0000


	//----- nvinfo : EIATTR_MAXREG_COUNT
	.align		4
        /*005c*/ 	.byte	0x03, 0x1b
        /*005e*/ 	.short	0x00ff


	//----- nvinfo : EIATTR_MERCURY_ISA_VERSION
	.align		4
        /*0060*/ 	.byte	0x03, 0x5f
        /*0062*/ 	.short	0x0101


	//----- nvinfo : EIATTR_VRC_CTA_INIT_COUNT
	.align		4
        /*0064*/ 	.byte	0x02, 0x4a
	.zero		1
	.zero		1


	//----- nvinfo : EIATTR_EXIT_INSTR_OFFSETS
	.align		4
        /*0068*/ 	.byte	0x04, 0x1c
        /*006a*/ 	.short	(.L_39 - .L_38)


	//   ....[0]....
.L_38:
        /*006c*/ 	.word	0x00000090


	//   ....[1]....
        /*0070*/ 	.word	0x000000b0


	//   ....[2]....
        /*0074*/ 	.word	0x000007e0


	//----- nvinfo : EIATTR_CRS_STACK_SIZE
	.align		4
.L_39:
        /*0078*/ 	.byte	0x04, 0x1e
        /*007a*/ 	.short	(.L_41 - .L_40)
.L_40:
        /*007c*/ 	.word	0x00000000


	//----- nvinfo : EIATTR_CBANK_PARAM_SIZE
	.align		4
.L_41:
        /*0080*/ 	.byte	0x03, 0x19
        /*0082*/ 	.short	0x001c


	//----- nvinfo : EIATTR_PARAM_CBANK
	.align		4
        /*0084*/ 	.byte	0x04, 0x0a
        /*0086*/ 	.short	(.L_43 - .L_42)
	.align		4
.L_42:
        /*0088*/ 	.word	index@(.nv.constant0._Z13process_layerPiS_iii)
        /*008c*/ 	.short	0x0380
        /*008e*/ 	.short	0x001c


	//----- nvinfo : EIATTR_SW_WAR
	.align		4
.L_43:
        /*0090*/ 	.byte	0x04, 0x36
        /*0092*/ 	.short	(.L_45 - .L_44)
.L_44:
        /*0094*/ 	.word	0x00000008
.L_45:


//--------------------- .nv.callgraph             --------------------------
	.section	.nv.callgraph,"",@"SHT_CUDA_CALLGRAPH"
	.align	4
	.sectionentsize	8
	.align		4
        /*0000*/ 	.word	0x00000000
	.align		4
        /*0004*/ 	.word	0xffffffff
	.align		4
        /*0008*/ 	.word	0x00000000
	.align		4
        /*000c*/ 	.word	0xfffffffe
	.align		4
        /*0010*/ 	.word	0x00000000
	.align		4
        /*0014*/ 	.word	0xfffffffd
	.align		4
        /*0018*/ 	.word	0x00000000
	.align		4
        /*001c*/ 	.word	0xfffffffc


//--------------------- .text._Z18process_last_layerPiS_i --------------------------
	.section	.text._Z18process_last_layerPiS_i,"ax",@progbits
	.align	128
        .global         _Z18process_last_layerPiS_i
        .type           _Z18process_last_layerPiS_i,@function
        .size           _Z18process_last_layerPiS_i,(.L_x_23 - _Z18process_last_layerPiS_i)
        .other          _Z18process_last_layerPiS_i,@"STO_CUDA_ENTRY STV_DEFAULT"
_Z18process_last_layerPiS_i:
.text._Z18process_last_layerPiS_i:
[----:B------:R-:W-:Y:S01]  /*0000*/  LDC R1, c[0x0][0x37c] ;  /* 0x0000df00ff017b82 */ /* 0x000fe20000000800 */
[----:B------:R-:W0:Y:S07]  /*0010*/  LDCU UR4, c[0x0][0x390] ;  /* 0x00007200ff0477ac */ /* 0x000e2e0008000800 */
[----:B------:R-:W1:Y:S01]  /*0020*/  LDC.64 R2, c[0x0][0x380] ;  /* 0x0000e000ff027b82 */ /* 0x000e620000000a00 */
[----:B------:R-:W-:Y:S02]  /*0030*/  IMAD.MOV.U32 R17, RZ, RZ, RZ ;  /* 0x000000ffff117224 */ /* 0x000fe400078e00ff */
[----:B------:R-:W-:Y:S01]  /*0040*/  IMAD.MOV.U32 R21, RZ, RZ, RZ ;  /* 0x000000ffff157224 */ /* 0x000fe200078e00ff */
[----:B------:R-:W2:Y:S04]  /*0050*/  LDCU.64 UR6, c[0x0][0x358] ;  /* 0x00006b00ff0677ac */ /* 0x000ea80008000a00 */
[----:B------:R-:W3:Y:S08]  /*0060*/  LDC.64 R4, c[0x0][0x388] ;  /* 0x0000e200ff047b82 */ /* 0x000ef00000000a00 */
[----:B------:R-:W4:Y:S01]  /*0070*/  LDC.64 R6, c[0x0][0x380] ;  /* 0x0000e000ff067b82 */ /* 0x000f220000000a00 */
[----:B0-----:R-:W-:-:S04]  /*0080*/  USHF.R.S32.HI UR4, URZ, 0x1, UR4 ;  /* 0x00000001ff047899 */ /* 0x001fc80008011404 */
[----:B------:R-:W-:Y:S02]  /*0090*/  UISETP.GT.AND UP0, UPT, UR4, 0xf423f, UPT ;  /* 0x000f423f0400788c */ /* 0x000fe4000bf04270 */
[----:B------:R-:W-:Y:S01]  /*00a0*/  UISETP.LT.AND UP1, UPT, UR4, 0x1, UPT ;  /* 0x000000010400788c */ /* 0x000fe2000bf21270 */
[----:B------:R-:W0:Y:S01]  /*00b0*/  LDC.64 R8, c[0x0][0x388] ;  /* 0x0000e200ff087b82 */ /* 0x000e220000000a00 */
[----:B------:R-:W-:Y:S02]  /*00c0*/  MOV R19, UR4 ;  /* 0x0000000400137c02 */ /* 0x000fe40008000f00 */
[----:B------:R-:W-:Y:S02]  /*00d0*/  PLOP3.LUT P0, PT, PT, PT, UP0, 0x80, 0x8 ;  /* 0x000000000008781c */ /* 0x000fe40003f0f008 */
[----:B--2---:R-:W-:-:S13]  /*00e0*/  PLOP3.LUT P1, PT, PT, PT, UP1, 0x80, 0x8 ;  /* 0x000000000008781c */ /* 0x004fda0003f2f018 */
.L_x_2:
[----:B------:R-:W-:-:S13]  /*00f0*/  PLOP3.LUT P1, PT, P1, P0, PT, 0xf8, 0x8f ;  /* 0x00000000008f781c */ /* 0x000fda0000f21f70 */
[----:B-12---:R-:W-:Y:S05]  /*0100*/  @P1 BRA `(.L_x_0) ;  /* 0x00000000002c1947 */ /* 0x006fea0003800000 */
[----:B-1----:R-:W-:-:S04]  /*0110*/  IMAD.WIDE R10, R21, 0x4, R2 ;  /* 0x00000004150a7825 */ /* 0x002fc800078e0202 */
[----:B------:R-:W-:Y:S02]  /*0120*/  IMAD.WIDE R12, R19, 0x4, R2 ;  /* 0x00000004130c7825 */ /* 0x000fe400078e0202 */
[----:B------:R-:W2:Y:S04]  /*0130*/  LDG.E R11, desc[UR6][R10.64] ;  /* 0x000000060a0b7981 */ /* 0x000ea8000c1e1900 */
[----:B------:R-:W2:Y:S01]  /*0140*/  LDG.E R12, desc[UR6][R12.64] ;  /* 0x000000060c0c7981 */ /* 0x000ea2000c1e1900 */
[----:B---3--:R-:W-:Y:S01]  /*0150*/  IMAD.WIDE.U32 R14, R17, 0x4, R4 ;  /* 0x00000004110e7825 */ /* 0x008fe200078e0004 */
[----:B--2---:R-:W-:-:S13]  /*0160*/  ISETP.GE.AND P0, PT, R11, R12, PT ;  /* 0x0000000c0b00720c */ /* 0x004fda0003f06270 */
[----:B------:R1:W-:Y:S01]  /*0170*/  @!P0 STG.E desc[UR6][R14.64], R11 ;  /* 0x0000000b0e008986 */ /* 0x0003e2000c101906 */
[----:B------:R-:W-:Y:S01]  /*0180*/  @!P0 VIADD R21, R21, 0x1 ;  /* 0x0000000115158836 */ /* 0x000fe20000000000 */
[----:B------:R-:W-:Y:S02]  /*0190*/  @P0 IADD3 R19, PT, PT, R19, 0x1, RZ ;  /* 0x0000000113130810 */ /* 0x000fe40007ffe0ff */
[----:B------:R1:W-:Y:S01]  /*01a0*/  @P0 STG.E desc[UR6][R14.64], R12 ;  /* 0x0000000c0e000986 */ /* 0x0003e2000c101906 */
[----:B------:R-:W-:Y:S05]  /*01b0*/  BRA `(.L_x_1) ;  /* 0x0000000000307947 */ /* 0x000fea0003800000 */
.L_x_0:
[----:B------:R-:W-:-:S13]  /*01c0*/  ISETP.GE.AND P0, PT, R21, UR4, PT ;  /* 0x0000000415007c0c */ /* 0x000fda000bf06270 */
[----:B----4-:R-:W-:-:S06]  /*01d0*/  @!P0 IMAD.WIDE R10, R21, 0x4, R6 ;  /* 0x00000004150a8825 */ /* 0x010fcc00078e0206 */
[----:B------:R-:W2:Y:S01]  /*01e0*/  @!P0 LDG.E R11, desc[UR6][R10.64] ;  /* 0x000000060a0b8981 */ /* 0x000ea2000c1e1900 */
[----:B0-----:R-:W-:-:S04]  /*01f0*/  IMAD.WIDE.U32 R12, R17, 0x4, R8 ;  /* 0x00000004110c7825 */ /* 0x001fc800078e0008 */
[----:B------:R-:W-:Y:S01]  /*0200*/  @P0 IMAD.WIDE R14, R19, 0x4, R6 ;  /* 0x00000004130e0825 */ /* 0x000fe200078e0206 */
[----:B--2---:R2:W-:Y:S05]  /*0210*/  @!P0 STG.E desc[UR6][R12.64], R11 ;  /* 0x0000000b0c008986 */ /* 0x0045ea000c101906 */
[----:B------:R-:W4:Y:S01]  /*0220*/  @P0 LDG.E R15, desc[UR6][R14.64] ;  /* 0x000000060e0f0981 */ /* 0x000f22000c1e1900 */
[----:B------:R-:W-:Y:S01]  /*0230*/  @!P0 VIADD R0, R21, 0x1 ;  /* 0x0000000115008836 */ /* 0x000fe20000000000 */
[----:B------:R-:W-:-:S03]  /*0240*/  @P0 IADD3 R16, PT, PT, R19, 0x1, RZ ;  /* 0x0000000113100810 */ /* 0x000fc60007ffe0ff */
[----:B------:R-:W-:Y:S01]  /*0250*/  @!P0 IMAD.MOV.U32 R21, RZ, RZ, R0 ;  /* 0x000000ffff158224 */ /* 0x000fe200078e0000 */
[----:B------:R-:W-:Y:S01]  /*0260*/  @P0 MOV R19, R16 ;  /* 0x0000001000130202 */ /* 0x000fe20000000f00 */
[----:B----4-:R2:W-:Y:S06]  /*0270*/  @P0 STG.E desc[UR6][R12.64], R15 ;  /* 0x0000000f0c000986 */ /* 0x0105ec000c101906 */
.L_x_1:
[----:B------:R-:W-:Y:S01]  /*0280*/  ISETP.GT.AND P0, PT, R19, 0xf423f, PT ;  /* 0x000f423f1300780c */ /* 0x000fe20003f04270 */
[----:B------:R-:W-:Y:S01]  /*0290*/  VIADD R17, R17, 0x1 ;  /* 0x0000000111117836 */ /* 0x000fe20000000000 */
[C---:B------:R-:W-:Y:S02]  /*02a0*/  ISETP.GE.AND P1, PT, R21.reuse, UR4, PT ;  /* 0x0000000415007c0c */ /* 0x040fe4000bf26270 */
[----:B------:R-:W-:-:S13]  /*02b0*/  ISETP.GE.AND P2, PT, R21, UR4, P0 ;  /* 0x0000000415007c0c */ /* 0x000fda0008746270 */
[----:B------:R-:W-:Y:S05]  /*02c0*/  @!P2 BRA `(.L_x_2) ;  /* 0xfffffffc0088a947 */ /* 0x000fea000383ffff */
[----:B------:R-:W-:Y:S05]  /*02d0*/  EXIT ;  /* 0x000000000000794d */ /* 0x000fea0003800000 */
.L_x_3:
[----:B------:R-:W-:-:S00]  /*02e0*/  BRA `(.L_x_3) ;  /* 0xfffffffc00fc7947 */ /* 0x000fc0000383ffff */
[----:B------:R-:W-:-:S00]  /*02f0*/  NOP ;  /* 0x0000000000007918 */ /* 0x000fc00000000000 */
        /* <DEDUP_REMOVED lines=8> */
.L_x_23:


//--------------------- .text._Z13process_layerPiS_iii --------------------------
	.section	.text._Z13process_layerPiS_iii,"ax",@progbits
	.align	128
        .global         _Z13process_layerPiS_iii
        .type           _Z13process_layerPiS_iii,@function
        .size           _Z13process_layerPiS_iii,(.L_x_24 - _Z13process_layerPiS_iii)
        .other          _Z13process_layerPiS_iii,@"STO_CUDA_ENTRY STV_DEFAULT"
_Z13process_layerPiS_iii:
.text._Z13process_layerPiS_iii:
[----:B------:R-:W-:Y:S01]  /*0000*/  LDC R1, c[0x0][0x37c] ;  /* 0x0000df00ff017b82 */ /* 0x000fe20000000800 */
[----:B------:R-:W0:Y:S07]  /*0010*/  S2R R3, SR_TID.X ;  /* 0x0000000000037919 */ /* 0x000e2e0000002100 */
[----:B------:R-:W0:Y:S01]  /*0020*/  S2UR UR4, SR_CTAID.X ;  /* 0x00000000000479c3 */ /* 0x000e220000002500 */
[----:B------:R-:W1:Y:S07]  /*0030*/  LDCU UR6, c[0x0][0x394] ;  /* 0x00007280ff0677ac */ /* 0x000e6e0008000800 */
[----:B------:R-:W0:Y:S08]  /*0040*/  LDC R0, c[0x0][0x360] ;  /* 0x0000d800ff007b82 */ /* 0x000e300000000800 */
[----:B------:R-:W2:Y:S01]  /*0050*/  LDC R2, c[0x0][0x398] ;  /* 0x0000e600ff027b82 */ /* 0x000ea20000000800 */
[----:B0-----:R-:W-:-:S04]  /*0060*/  IMAD R0, R0, UR4, R3 ;  /* 0x0000000400007c24 */ /* 0x001fc8000f8e0203 */
[----:B--2---:R-:W-:-:S05]  /*0070*/  IMAD R5, R0, R2, RZ ;  /* 0x0000000200057224 */ /* 0x004fca00078e02ff */
[----:B-1----:R-:W-:-:S13]  /*0080*/  ISETP.GE.AND P0, PT, R5, UR6, PT ;  /* 0x0000000605007c0c */ /* 0x002fda000bf06270 */
[----:B------:R-:W-:Y:S05]  /*0090*/  @P0 EXIT ;  /* 0x000000000000094d */ /* 0x000fea0003800000 */
[----:B------:R-:W-:-:S13]  /*00a0*/  ISETP.GE.AND P0, PT, R2, 0x1, PT ;  /* 0x000000010200780c */ /* 0x000fda0003f06270 */
[----:B------:R-:W-:Y:S05]  /*00b0*/  @!P0 EXIT ;  /* 0x000000000000894d */ /* 0x000fea0003800000 */
[----:B------:R-:W0:Y:S01]  /*00c0*/  LDC R7, c[0x0][0x390] ;  /* 0x0000e400ff077b82 */ /* 0x000e220000000800 */
[----:B------:R-:W-:Y:S01]  /*00d0*/  VIADDMNMX R2, R5, R2, UR6, PT ;  /* 0x0000000605027e46 */ /* 0x000fe2000b800102 */
[----:B------:R-:W1:Y:S01]  /*00e0*/  LDCU.64 UR4, c[0x0][0x358] ;  /* 0x00006b00ff0477ac */ /* 0x000e620008000a00 */
[----:B0-----:R-:W-:-:S04]  /*00f0*/  SHF.R.S32.HI R7, RZ, 0x1, R7 ;  /* 0x00000001ff077819 */ /* 0x001fc80000011407 */
[C---:B------:R-:W-:Y:S02]  /*0100*/  ISETP.LT.AND P0, PT, R7.reuse, 0x1, PT ;  /* 0x000000010700780c */ /* 0x040fe40003f01270 */
[----:B-1----:R-:W-:-:S11]  /*0110*/  IADD3 R3, PT, PT, -R7, 0xf4240, RZ ;  /* 0x000f424007037810 */ /* 0x002fd60007ffe1ff */
.L_x_21:
[----:B0-----:R-:W0:Y:S01]  /*0120*/  LDCU UR6, c[0x0][0x390] ;  /* 0x00007200ff0677ac */ /* 0x001e220008000800 */
[----:B------:R-:W-:Y:S01]  /*0130*/  BSSY.RECONVERGENT B0, `(.L_x_4) ;  /* 0x0000069000007945 */ /* 0x000fe20003800200 */
[C---:B0-----:R-:W-:Y:S02]  /*0140*/  IMAD R0, R5.reuse, UR6, RZ ;  /* 0x0000000605007c24 */ /* 0x041fe4000f8e02ff */
[----:B------:R-:W-:Y:S02]  /*0150*/  VIADD R5, R5, 0x1 ;  /* 0x0000000105057836 */ /* 0x000fe40000000000 */
[----:B------:R-:W-:-:S03]  /*0160*/  VIADD R21, R0, UR6 ;  /* 0x0000000600157c36 */ /* 0x000fc60008000000 */
[----:B------:R-:W-:Y:S02]  /*0170*/  ISETP.GE.AND P3, PT, R5, R2, PT ;  /* 0x000000020500720c */ /* 0x000fe40003f66270 */
[----:B------:R-:W-:-:S13]  /*0180*/  ISETP.GT.AND P1, PT, R21, 0xf4240, PT ;  /* 0x000f42401500780c */ /* 0x000fda0003f24270 */
[----:B-123--:R-:W-:Y:S05]  /*0190*/  @P1 BRA `(.L_x_5) ;  /* 0x0000000000b01947 */ /* 0x00efea0003800000 */
[----:B------:R-:W-:Y:S01]  /*01a0*/  IADD3 R4, PT, PT, R0, -0x1, R21 ;  /* 0xffffffff00047810 */ /* 0x000fe20007ffe015 */
[----:B------:R-:W-:Y:S03]  /*01b0*/  BSSY.RECONVERGENT B1, `(.L_x_6) ;  /* 0x0000029000017945 */ /* 0x000fe60003800200 */
[----:B------:R-:W-:-:S05]  /*01c0*/  SHF.R.S32.HI R16, RZ, 0x1, R4 ;  /* 0x00000001ff107819 */ /* 0x000fca0000011404 */
[----:B------:R-:W-:-:S05]  /*01d0*/  VIADD R4, R16, 0x1 ;  /* 0x0000000110047836 */ /* 0x000fca0000000000 */
[----:B------:R-:W-:-:S04]  /*01e0*/  ISETP.GE.AND P2, PT, R4, R21, PT ;  /* 0x000000150400720c */ /* 0x000fc80003f46270 */
[----:B------:R-:W-:-:S13]  /*01f0*/  ISETP.LE.OR P1, PT, R0, R16, !P2 ;  /* 0x000000100000720c */ /* 0x000fda0005723670 */
[----:B------:R-:W-:Y:S05]  /*0200*/  @!P1 BRA `(.L_x_7) ;  /* 0x00000000008c9947 */ /* 0x000fea0003800000 */
[----:B------:R-:W0:Y:S01]  /*0210*/  LDC.64 R8, c[0x0][0x380] ;  /* 0x0000e000ff087b82 */ /* 0x000e220000000a00 */
[----:B------:R-:W-:Y:S01]  /*0220*/  ISETP.LE.AND P1, PT, R0, R16, PT ;  /* 0x000000100000720c */ /* 0x000fe20003f23270 */
[----:B------:R-:W-:Y:S01]  /*0230*/  IMAD.MOV.U32 R17, RZ, RZ, R0 ;  /* 0x000000ffff117224 */ /* 0x000fe200078e0000 */
[----:B------:R-:W-:-:S05]  /*0240*/  PLOP3.LUT P2, PT, P2, PT, PT, 0x8, 0x80 ;  /* 0x000000000080781c */ /* 0x000fca000174e170 */
[----:B------:R-:W1:Y:S08]  /*0250*/  LDC.64 R10, c[0x0][0x388] ;  /* 0x0000e200ff0a7b82 */ /* 0x000e700000000a00 */
.L_x_11:
[----:B------:R-:W-:Y:S01]  /*0260*/  PLOP3.LUT P1, PT, P1, P2, PT, 0x80, 0x8 ;  /* 0x000000000008781c */ /* 0x000fe20000f25070 */
[----:B------:R-:W-:-:S12]  /*0270*/  BSSY.RECONVERGENT B2, `(.L_x_8) ;  /* 0x0000013000027945 */ /* 0x000fd80003800200 */
[----:B--2---:R-:W-:Y:S05]  /*0280*/  @!P1 BRA `(.L_x_9) ;  /* 0x0000000000289947 */ /* 0x004fea0003800000 */
[----:B0-----:R-:W-:-:S04]  /*0290*/  IMAD.WIDE R12, R17, 0x4, R8 ;  /* 0x00000004110c7825 */ /* 0x001fc800078e0208 */
[----:B------:R-:W-:Y:S01]  /*02a0*/  IMAD.WIDE R14, R4, 0x4, R8 ;  /* 0x00000004040e7825 */ /* 0x000fe200078e0208 */
[----:B------:R-:W2:Y:S04]  /*02b0*/  LDG.E R6, desc[UR4][R12.64] ;  /* 0x000000040c067981 */ /* 0x000ea8000c1e1900 */
[----:B------:R-:W2:Y:S02]  /*02c0*/  LDG.E R19, desc[UR4][R14.64] ;  /* 0x000000040e137981 */ /* 0x000ea4000c1e1900 */
[----:B--2---:R-:W-:-:S13]  /*02d0*/  ISETP.GE.AND P1, PT, R6, R19, PT ;  /* 0x000000130600720c */ /* 0x004fda0003f26270 */
[----:B------:R-:W-:Y:S01]  /*02e0*/  @P1 IMAD.MOV.U32 R12, RZ, RZ, R14 ;  /* 0x000000ffff0c1224 */ /* 0x000fe200078e000e */
[----:B------:R-:W-:Y:S01]  /*02f0*/  @P1 MOV R13, R15 ;  /* 0x0000000f000d1202 */ /* 0x000fe20000000f00 */
[----:B------:R-:W-:Y:S02]  /*0300*/  @!P1 VIADD R17, R17, 0x1 ;  /* 0x0000000111119836 */ /* 0x000fe40000000000 */
[----:B------:R-:W-:Y:S01]  /*0310*/  @P1 VIADD R4, R4, 0x1 ;  /* 0x0000000104041836 */ /* 0x000fe20000000000 */
[----:B------:R-:W-:Y:S06]  /*0320*/  BRA `(.L_x_10) ;  /* 0x00000000001c7947 */ /* 0x000fec0003800000 */
.L_x_9:
[----:B------:R-:W-:-:S13]  /*0330*/  ISETP.GT.AND P1, PT, R17, R16, PT ;  /* 0x000000101100720c */ /* 0x000fda0003f24270 */
[C---:B------:R-:W-:Y:S02]  /*0340*/  @!P1 VIADD R6, R17.reuse, 0x1 ;  /* 0x0000000111069836 */ /* 0x040fe40000000000 */
[----:B------:R-:W-:Y:S02]  /*0350*/  @P1 VIADD R14, R4, 0x1 ;  /* 0x00000001040e1836 */ /* 0x000fe40000000000 */
[----:B0-----:R-:W-:Y:S01]  /*0360*/  @!P1 IMAD.WIDE R12, R17, 0x4, R8 ;  /* 0x00000004110c9825 */ /* 0x001fe200078e0208 */
[----:B------:R-:W-:-:S03]  /*0370*/  @!P1 MOV R17, R6 ;  /* 0x0000000600119202 */ /* 0x000fc60000000f00 */
[----:B------:R-:W-:-:S04]  /*0380*/  @P1 IMAD.WIDE R12, R4, 0x4, R8 ;  /* 0x00000004040c1825 */ /* 0x000fc800078e0208 */
[----:B------:R-:W-:-:S07]  /*0390*/  @P1 IMAD.MOV.U32 R4, RZ, RZ, R14 ;  /* 0x000000ffff041224 */ /* 0x000fce00078e000e */
.L_x_10:
[----:B------:R-:W-:Y:S05]  /*03a0*/  BSYNC.RECONVERGENT B2 ;  /* 0x0000000000027941 */ /* 0x000fea0003800200 */
.L_x_8:
[----:B------:R-:W2:Y:S01]  /*03b0*/  LDG.E R13, desc[UR4][R12.64] ;  /* 0x000000040c0d7981 */ /* 0x000ea2000c1e1900 */
[----:B-1----:R-:W-:Y:S01]  /*03c0*/  IMAD.WIDE R14, R0, 0x4, R10 ;  /* 0x00000004000e7825 */ /* 0x002fe200078e020a */
[----:B------:R-:W-:Y:S02]  /*03d0*/  ISETP.GE.AND P2, PT, R4, R21, PT ;  /* 0x000000150400720c */ /* 0x000fe40003f46270 */
[CC--:B------:R-:W-:Y:S01]  /*03e0*/  ISETP.LE.AND P1, PT, R17.reuse, R16.reuse, PT ;  /* 0x000000101100720c */ /* 0x0c0fe20003f23270 */
[----:B------:R-:W-:Y:S01]  /*03f0*/  VIADD R0, R0, 0x1 ;  /* 0x0000000100007836 */ /* 0x000fe20000000000 */
[----:B------:R-:W-:Y:S02]  /*0400*/  ISETP.LE.OR P4, PT, R17, R16, !P2 ;  /* 0x000000101100720c */ /* 0x000fe40005783670 */
[----:B------:R-:W-:Y:S01]  /*0410*/  PLOP3.LUT P2, PT, P2, PT, PT, 0x8, 0x80 ;  /* 0x000000000080781c */ /* 0x000fe2000174e170 */
[----:B--2---:R2:W-:Y:S10]  /*0420*/  STG.E desc[UR4][R14.64], R13 ;  /* 0x0000000d0e007986 */ /* 0x0045f4000c101904 */
[----:B------:R-:W-:Y:S05]  /*0430*/  @P4 BRA `(.L_x_11) ;  /* 0xfffffffc00884947 */ /* 0x000fea000383ffff */
.L_x_7:
[----:B------:R-:W-:Y:S05]  /*0440*/  BSYNC.RECONVERGENT B1 ;  /* 0x0000000000017941 */ /* 0x000fea0003800200 */
.L_x_6:
[----:B------:R-:W-:Y:S05]  /*0450*/  BRA `(.L_x_12) ;  /* 0x0000000000d87947 */ /* 0x000fea0003800000 */
.L_x_5:
[----:B------:R-:W-:-:S13]  /*0460*/  ISETP.GE.AND P1, PT, R0, R3, PT ;  /* 0x000000030000720c */ /* 0x000fda0003f26270 */
[----:B------:R-:W-:Y:S05]  /*0470*/  @!P1 BRA `(.L_x_13) ;  /* 0x0000000000389947 */ /* 0x000fea0003800000 */
[----:B------:R-:W0:Y:S01]  /*0480*/  LDC.64 R14, c[0x0][0x380] ;  /* 0x0000e000ff0e7b82 */ /* 0x000e220000000a00 */
[----:B------:R-:W-:Y:S01]  /*0490*/  ISETP.GT.AND P1, PT, R0, 0xf423f, PT ;  /* 0x000f423f0000780c */ /* 0x000fe20003f24270 */
[----:B------:R-:W-:Y:S06]  /*04a0*/  BSSY.RECONVERGENT B1, `(.L_x_14) ;  /* 0x000000a000017945 */ /* 0x000fec0003800200 */
[----:B------:R-:W1:Y:S06]  /*04b0*/  LDC.64 R12, c[0x0][0x388] ;  /* 0x0000e200ff0c7b82 */ /* 0x000e6c0000000a00 */
[----:B------:R-:W-:Y:S05]  /*04c0*/  @P1 BRA `(.L_x_15) ;  /* 0x00000000001c1947 */ /* 0x000fea0003800000 */
.L_x_16:
[----:B0-2---:R-:W-:-:S06]  /*04d0*/  IMAD.WIDE R10, R0, 0x4, R14 ;  /* 0x00000004000a7825 */ /* 0x005fcc00078e020e */
[----:B------:R-:W2:Y:S01]  /*04e0*/  LDG.E R11, desc[UR4][R10.64] ;  /* 0x000000040a0b7981 */ /* 0x000ea2000c1e1900 */
[C---:B-1----:R-:W-:Y:S01]  /*04f0*/  IMAD.WIDE R8, R0.reuse, 0x4, R12 ;  /* 0x0000000400087825 */ /* 0x042fe200078e020c */
[----:B------:R-:W-:-:S03]  /*0500*/  ISETP.GE.AND P1, PT, R0, 0xf423f, PT ;  /* 0x000f423f0000780c */ /* 0x000fc60003f26270 */
[----:B------:R-:W-:Y:S01]  /*0510*/  VIADD R0, R0, 0x1 ;  /* 0x0000000100007836 */ /* 0x000fe20000000000 */
[----:B--2---:R2:W-:Y:S09]  /*0520*/  STG.E desc[UR4][R8.64], R11 ;  /* 0x0000000b08007986 */ /* 0x0045f2000c101904 */
[----:B------:R-:W-:Y:S05]  /*0530*/  @!P1 BRA `(.L_x_16) ;  /* 0xfffffffc00e49947 */ /* 0x000fea000383ffff */
.L_x_15:
[----:B------:R-:W-:Y:S05]  /*0540*/  BSYNC.RECONVERGENT B1 ;  /* 0x0000000000017941 */ /* 0x000fea0003800200 */
.L_x_14:
[----:B------:R-:W-:Y:S05]  /*0550*/  BRA `(.L_x_12) ;  /* 0x0000000000987947 */ /* 0x000fea0003800000 */
.L_x_13:
[C---:B------:R-:W-:Y:S01]  /*0560*/  IMAD.IADD R6, R7.reuse, 0x1, R0 ;  /* 0x0000000107067824 */ /* 0x040fe200078e0200 */
[----:B------:R-:W-:-:S04]  /*0570*/  ISETP.LT.AND P2, PT, R7, 0x1, PT ;  /* 0x000000010700780c */ /* 0x000fc80003f41270 */
[----:B------:R-:W-:-:S13]  /*0580*/  ISETP.GT.AND P1, PT, R6, 0xf423f, PT ;  /* 0x000f423f0600780c */ /* 0x000fda0003f24270 */
[----:B------:R-:W-:Y:S05]  /*0590*/  @P1 BRA P2, `(.L_x_12) ;  /* 0x0000000000881947 */ /* 0x000fea0001000000 */
[----:B------:R-:W0:Y:S01]  /*05a0*/  LDC.64 R8, c[0x0][0x380] ;  /* 0x0000e000ff087b82 */ /* 0x000e220000000a00 */
[----:B------:R-:W-:Y:S01]  /*05b0*/  PLOP3.LUT P2, PT, P0, PT, PT, 0x80, 0x8 ;  /* 0x000000000008781c */ /* 0x000fe2000074f070 */
[----:B------:R-:W-:Y:S01]  /*05c0*/  IMAD.MOV.U32 R19, RZ, RZ, R0 ;  /* 0x000000ffff137224 */ /* 0x000fe200078e0000 */
[----:B------:R-:W-:-:S05]  /*05d0*/  MOV R17, R6 ;  /* 0x0000000600117202 */ /* 0x000fca0000000f00 */
[----:B------:R-:W1:Y:S06]  /*05e0*/  LDC.64 R10, c[0x0][0x388] ;  /* 0x0000e200ff0a7b82 */ /* 0x000e6c0000000a00 */
.L_x_20:
[----:B------:R-:W-:Y:S01]  /*05f0*/  PLOP3.LUT P1, PT, P2, P1, PT, 0xf8, 0x8f ;  /* 0x00000000008f781c */ /* 0x000fe20001723f70 */
[----:B------:R-:W-:-:S12]  /*0600*/  BSSY.RECONVERGENT B1, `(.L_x_17) ;  /* 0x0000013000017945 */ /* 0x000fd80003800200 */
[----:B---3--:R-:W-:Y:S05]  /*0610*/  @P1 BRA `(.L_x_18) ;  /* 0x0000000000281947 */ /* 0x008fea0003800000 */
[----:B0-----:R-:W-:-:S04]  /*0620*/  IMAD.WIDE R12, R19, 0x4, R8 ;  /* 0x00000004130c7825 */ /* 0x001fc800078e0208 */
[----:B------:R-:W-:Y:S01]  /*0630*/  IMAD.WIDE R14, R17, 0x4, R8 ;  /* 0x00000004110e7825 */ /* 0x000fe200078e0208 */
[----:B------:R-:W2:Y:S04]  /*0640*/  LDG.E R4, desc[UR4][R12.64] ;  /* 0x000000040c047981 */ /* 0x000ea8000c1e1900 */
[----:B------:R-:W2:Y:S02]  /*0650*/  LDG.E R21, desc[UR4][R14.64] ;  /* 0x000000040e157981 */ /* 0x000ea4000c1e1900 */
[----:B--2---:R-:W-:-:S13]  /*0660*/  ISETP.GE.AND P1, PT, R4, R21, PT ;  /* 0x000000150400720c */ /* 0x004fda0003f26270 */
[----:B------:R-:W-:Y:S01]  /*0670*/  @P1 IMAD.MOV.U32 R12, RZ, RZ, R14 ;  /* 0x000000ffff0c1224 */ /* 0x000fe200078e000e */
[----:B------:R-:W-:Y:S01]  /*0680*/  @!P1 IADD3 R19, PT, PT, R19, 0x1, RZ ;  /* 0x0000000113139810 */ /* 0x000fe20007ffe0ff */
[----:B------:R-:W-:Y:S02]  /*0690*/  @P1 IMAD.MOV.U32 R13, RZ, RZ, R15 ;  /* 0x000000ffff0d1224 */ /* 0x000fe400078e000f */
[----:B------:R-:W-:Y:S01]  /*06a0*/  @P1 VIADD R17, R17, 0x1 ;  /* 0x0000000111111836 */ /* 0x000fe20000000000 */
[----:B------:R-:W-:Y:S06]  /*06b0*/  BRA `(.L_x_19) ;  /* 0x00000000001c7947 */ /* 0x000fec0003800000 */
.L_x_18:
[----:B------:R-:W-:-:S13]  /*06c0*/  ISETP.GE.AND P1, PT, R19, R6, PT ;  /* 0x000000061300720c */ /* 0x000fda0003f26270 */
[----:B------:R-:W-:Y:S02]  /*06d0*/  @!P1 VIADD R4, R19, 0x1 ;  /* 0x0000000113049836 */ /* 0x000fe40000000000 */
[----:B------:R-:W-:Y:S02]  /*06e0*/  @P1 VIADD R14, R17, 0x1 ;  /* 0x00000001110e1836 */ /* 0x000fe40000000000 */
[----:B0-----:R-:W-:Y:S01]  /*06f0*/  @!P1 IMAD.WIDE R12, R19, 0x4, R8 ;  /* 0x00000004130c9825 */ /* 0x001fe200078e0208 */
[----:B------:R-:W-:-:S03]  /*0700*/  @!P1 MOV R19, R4 ;  /* 0x0000000400139202 */ /* 0x000fc60000000f00 */
[----:B------:R-:W-:-:S04]  /*0710*/  @P1 IMAD.WIDE R12, R17, 0x4, R8 ;  /* 0x00000004110c1825 */ /* 0x000fc800078e0208 */
[----:B------:R-:W-:-:S07]  /*0720*/  @P1 IMAD.MOV.U32 R17, RZ, RZ, R14 ;  /* 0x000000ffff111224 */ /* 0x000fce00078e000e */
.L_x_19:
[----:B------:R-:W-:Y:S05]  /*0730*/  BSYNC.RECONVERGENT B1 ;  /* 0x0000000000017941 */ /* 0x000fea0003800200 */
.L_x_17:
[----:B------:R-:W2:Y:S01]  /*0740*/  LDG.E R13, desc[UR4][R12.64] ;  /* 0x000000040c0d7981 */ /* 0x000ea2000c1e1900 */
[C---:B-1----:R-:W-:Y:S01]  /*0750*/  IMAD.WIDE R14, R0.reuse, 0x4, R10 ;  /* 0x00000004000e7825 */ /* 0x042fe200078e020a */
[----:B------:R-:W-:Y:S02]  /*0760*/  ISETP.GT.AND P1, PT, R17, 0xf423f, PT ;  /* 0x000f423f1100780c */ /* 0x000fe40003f24270 */
[CC--:B------:R-:W-:Y:S01]  /*0770*/  ISETP.GE.AND P2, PT, R19.reuse, R6.reuse, PT ;  /* 0x000000061300720c */ /* 0x0c0fe20003f46270 */
[----:B------:R-:W-:Y:S01]  /*0780*/  VIADD R0, R0, 0x1 ;  /* 0x0000000100007836 */ /* 0x000fe20000000000 */
[----:B------:R-:W-:Y:S01]  /*0790*/  ISETP.GE.AND P4, PT, R19, R6, P1 ;  /* 0x000000061300720c */ /* 0x000fe20000f86270 */
[----:B--2---:R3:W-:-:S12]  /*07a0*/  STG.E desc[UR4][R14.64], R13 ;  /* 0x0000000d0e007986 */ /* 0x0047d8000c101904 */
[----:B------:R-:W-:Y:S05]  /*07b0*/  @!P4 BRA `(.L_x_20) ;  /* 0xfffffffc008cc947 */ /* 0x000fea000383ffff */
.L_x_12:
[----:B------:R-:W-:Y:S05]  /*07c0*/  BSYNC.RECONVERGENT B0 ;  /* 0x0000000000007941 */ /* 0x000fea0003800200 */
.L_x_4:
[----:B------:R-:W-:Y:S05]  /*07d0*/  @!P3 BRA `(.L_x_21) ;  /* 0xfffffff80050b947 */ /* 0x000fea000383ffff */
[----:B------:R-:W-:Y:S05]  /*07e0*/  EXIT ;  /* 0x000000000000794d */ /* 0x000fea0003800000 */
.L_x_22:
        /* <DEDUP_REMOVED lines=9> */
.L_x_24:


//--------------------- .nv.shared.reserved.0     --------------------------
	.section	.nv.shared.reserved.0,"aw",@nobits
	.weak		__nv_reservedSMEM_offset_0_alias
	.size		__nv_reservedSMEM_offset_0_alias, 0, 64
	.other		__nv_reservedSMEM_offset_0_alias,@"STO_CUDA_RESERVED_SHARED STV_DEFAULT"
__nv_reservedSMEM_offset_0_alias:
	.zero		0
	.zero		64


//--------------------- .nv.constant0._Z18process_last_layerPiS_i --------------------------
	.section	.nv.constant0._Z18process_last_layerPiS_i,"a",@progbits
	.sectionflags	@""
	.align	4
.nv.constant0._Z18process_last_layerPiS_i:
	.zero		916


//--------------------- .nv.constant0._Z13process_layerPiS_iii --------------------------
	.section	.nv.constant0._Z13process_layerPiS_iii,"a",@progbits
	.sectionflags	@""
	.align	4
.nv.constant0._Z13process_layerPiS_iii:
	.zero		924


//--------------------- SYMBOLS --------------------------

	.type		.nv.reservedSmem.offset0,@object
	.size		.nv.reservedSmem.offset0,0x4
